	.headerflags	@"EF_CUDA_TEXMODE_UNIFIED EF_CUDA_64BIT_ADDRESS EF_CUDA_ACCELERATORS EF_CUDA_SM90 EF_CUDA_VIRTUAL_SM(EF_CUDA_SM90)"
	.elftype	@"ET_EXEC"


//--------------------- .nv.info                  --------------------------
	.section	.nv.info,"",@"SHT_CUDA_INFO"
	.align	4


	//----- nvinfo : EIATTR_REGCOUNT
	.align		4
        /*0000*/ 	.byte	0x04, 0x2f
        /*0002*/ 	.short	(.L_2 - .L_1)
	.align		4
.L_1:
        /*0004*/ 	.word	index@(triton_poi_fused_add_native_group_norm_relu_23)
        /*0008*/ 	.word	0x00000028


	//----- nvinfo : EIATTR_MIN_STACK_SIZE
	.align		4
.L_2:
        /*000c*/ 	.byte	0x04, 0x12
        /*000e*/ 	.short	(.L_4 - .L_3)
	.align		4
.L_3:
        /*0010*/ 	.word	index@(triton_poi_fused_add_native_group_norm_relu_23)
        /*0014*/ 	.word	0x00000000


	//----- nvinfo : EIATTR_FRAME_SIZE
	.align		4
.L_4:
        /*0018*/ 	.byte	0x04, 0x11
        /*001a*/ 	.short	(.L_6 - .L_5)
	.align		4
.L_5:
        /*001c*/ 	.word	index@(triton_poi_fused_add_native_group_norm_relu_23)
        /*0020*/ 	.word	0x00000000


	//----- nvinfo : EIATTR_MIN_STACK_SIZE
	.align		4
.L_6:
        /*0024*/ 	.byte	0x04, 0x12
        /*0026*/ 	.short	(.L_8 - .L_7)
	.align		4
.L_7:
        /*0028*/ 	.word	index@(triton_poi_fused_add_native_group_norm_relu_23)
        /*002c*/ 	.word	0x00000000
.L_8:


//--------------------- .nv.info.triton_poi_fused_add_native_group_norm_relu_23 --------------------------
	.section	.nv.info.triton_poi_fused_add_native_group_norm_relu_23,"",@"SHT_CUDA_INFO"
	.sectionflags	@""
	.align	4


	//----- nvinfo : EIATTR_CUDA_API_VERSION
	.align		4
        /*0000*/ 	.byte	0x04, 0x37
        /*0002*/ 	.short	(.L_10 - .L_9)
.L_9:
        /*0004*/ 	.word	0x0000007c


	//----- nvinfo : EIATTR_KPARAM_INFO
	.align		4
.L_10:
        /*0008*/ 	.byte	0x04, 0x17
        /*000a*/ 	.short	(.L_12 - .L_11)
.L_11:
        /*000c*/ 	.word	0x00000000
        /*0010*/ 	.short	0x0008
        /*0012*/ 	.short	0x003c
        /*0014*/ 	.byte	0x00, 0xf0, 0x11, 0x00


	//----- nvinfo : EIATTR_KPARAM_INFO
	.align		4
.L_12:
        /*0018*/ 	.byte	0x04, 0x17
        /*001a*/ 	.short	(.L_14 - .L_13)
.L_13:
        /*001c*/ 	.word	0x00000000
        /*0020*/ 	.short	0x0007
        /*0022*/ 	.short	0x0038
        /*0024*/ 	.byte	0x00, 0xf0, 0x11, 0x00


	//----- nvinfo : EIATTR_KPARAM_INFO
	.align		4
.L_14:
        /*0028*/ 	.byte	0x04, 0x17
        /*002a*/ 	.short	(.L_16 - .L_15)
.L_15:
        /*002c*/ 	.word	0x00000000
        /*0030*/ 	.short	0x0006
        /*0032*/ 	.short	0x0030
        /*0034*/ 	.byte	0x00, 0xf4, 0x21, 0x00


	//----- nvinfo : EIATTR_KPARAM_INFO
	.align		4
.L_16:
        /*0038*/ 	.byte	0x04, 0x17
        /*003a*/ 	.short	(.L_18 - .L_17)
.L_17:
        /*003c*/ 	.word	0x00000000
        /*0040*/ 	.short	0x0005
        /*0042*/ 	.short	0x0028
        /*0044*/ 	.byte	0x00, 0xf4, 0x21, 0x00


	//----- nvinfo : EIATTR_KPARAM_INFO
	.align		4
.L_18:
        /*0048*/ 	.byte	0x04, 0x17
        /*004a*/ 	.short	(.L_20 - .L_19)
.L_19:
        /*004c*/ 	.word	0x00000000
        /*0050*/ 	.short	0x0004
        /*0052*/ 	.short	0x0020
        /*0054*/ 	.byte	0x00, 0xf4, 0x21, 0x00


	//----- nvinfo : EIATTR_KPARAM_INFO
	.align		4
.L_20:
        /*0058*/ 	.byte	0x04, 0x17
        /*005a*/ 	.short	(.L_22 - .L_21)
.L_21:
        /*005c*/ 	.word	0x00000000
        /*0060*/ 	.short	0x0003
        /*0062*/ 	.short	0x0018
        /*0064*/ 	.byte	0x00, 0xf4, 0x21, 0x00


	//----- nvinfo : EIATTR_KPARAM_INFO
	.align		4
.L_22:
        /*0068*/ 	.byte	0x04, 0x17
        /*006a*/ 	.short	(.L_24 - .L_23)
.L_23:
        /*006c*/ 	.word	0x00000000
        /*0070*/ 	.short	0x0002
        /*0072*/ 	.short	0x0010
        /*0074*/ 	.byte	0x00, 0xf4, 0x21, 0x00


	//----- nvinfo : EIATTR_KPARAM_INFO
	.align		4
.L_24:
        /*0078*/ 	.byte	0x04, 0x17
        /*007a*/ 	.short	(.L_26 - .L_25)
.L_25:
        /*007c*/ 	.word	0x00000000
        /*0080*/ 	.short	0x0001
        /*0082*/ 	.short	0x0008
        /*0084*/ 	.byte	0x00, 0xf4, 0x21, 0x00


	//----- nvinfo : EIATTR_KPARAM_INFO
	.align		4
.L_26:
        /*0088*/ 	.byte	0x04, 0x17
        /*008a*/ 	.short	(.L_28 - .L_27)
.L_27:
        /*008c*/ 	.word	0x00000000
        /*0090*/ 	.short	0x0000
        /*0092*/ 	.short	0x0000
        /*0094*/ 	.byte	0x00, 0xf4, 0x21, 0x00


	//----- nvinfo : EIATTR_SPARSE_MMA_MASK
	.align		4
.L_28:
        /*0098*/ 	.byte	0x03, 0x50
        /*009a*/ 	.short	0x0000


	//----- nvinfo : EIATTR_MAXREG_COUNT
	.align		4
        /*009c*/ 	.byte	0x03, 0x1b
        /*009e*/ 	.short	0x00ff


	//----- nvinfo : EIATTR_EXIT_INSTR_OFFSETS
	.align		4
        /*00a0*/ 	.byte	0x04, 0x1c
        /*00a2*/ 	.short	(.L_30 - .L_29)


	//   ....[0]....
.L_29:
        /*00a4*/ 	.word	0x00000d20


	//   ....[1]....
        /*00a8*/ 	.word	0x00000d70


	//----- nvinfo : EIATTR_REQNTID
	.align		4
.L_30:
        /*00ac*/ 	.byte	0x04, 0x10
        /*00ae*/ 	.short	(.L_32 - .L_31)
.L_31:
        /*00b0*/ 	.word	0x00000080
        /*00b4*/ 	.word	0x00000001
        /*00b8*/ 	.word	0x00000001


	//----- nvinfo : EIATTR_CBANK_PARAM_SIZE
	.align		4
.L_32:
        /*00bc*/ 	.byte	0x03, 0x19
        /*00be*/ 	.short	0x0040


	//----- nvinfo : EIATTR_PARAM_CBANK
	.align		4
        /*00c0*/ 	.byte	0x04, 0x0a
        /*00c2*/ 	.short	(.L_34 - .L_33)
	.align		4
.L_33:
        /*00c4*/ 	.word	index@(.nv.constant0.triton_poi_fused_add_native_group_norm_relu_23)
        /*00c8*/ 	.short	0x0210
        /*00ca*/ 	.short	0x0040


	//----- nvinfo : EIATTR_SW_WAR
	.align		4
.L_34:
        /*00cc*/ 	.byte	0x04, 0x36
        /*00ce*/ 	.short	(.L_36 - .L_35)
.L_35:
        /*00d0*/ 	.word	0x00000008
.L_36:


//--------------------- .nv.callgraph             --------------------------
	.section	.nv.callgraph,"",@"SHT_CUDA_CALLGRAPH"
	.align	4
	.sectionentsize	8
	.align		4
        /*0000*/ 	.word	0x00000000
	.align		4
        /*0004*/ 	.word	0xffffffff
	.align		4
        /*0008*/ 	.word	0x00000000
	.align		4
        /*000c*/ 	.word	0xfffffffe
	.align		4
        /*0010*/ 	.word	0x00000000
	.align		4
        /*0014*/ 	.word	0xfffffffd
	.align		4
        /*0018*/ 	.word	0x00000000
	.align		4
        /*001c*/ 	.word	0xfffffffc


//--------------------- .nv.constant4             --------------------------
	.section	.nv.constant4,"a",@progbits
	.align	8
	.align		8
.nv.constant4:
        /*0000*/ 	.dword	_$_str


//--------------------- .text.triton_poi_fused_add_native_group_norm_relu_23 --------------------------
	.section	.text.triton_poi_fused_add_native_group_norm_relu_23,"ax",@progbits
	.sectionflags	@"SHF_BARRIERS=1"
	.align	128
        .global         triton_poi_fused_add_native_group_norm_relu_23
        .type           triton_poi_fused_add_native_group_norm_relu_23,@function
        .size           triton_poi_fused_add_native_group_norm_relu_23,(.L_x_1 - triton_poi_fused_add_native_group_norm_relu_23)
        .other          triton_poi_fused_add_native_group_norm_relu_23,@"STO_CUDA_ENTRY STV_DEFAULT"
triton_poi_fused_add_native_group_norm_relu_23:
.text.triton_poi_fused_add_native_group_norm_relu_23:
[----:B------:R-:W0:Y:S01]  /*0000*/  LDC R1, c[0x0][0x28] ;  /* 0x00000a00ff017b82 */ /* 0x000e220000000800 */
[----:B------:R-:W1:Y:S07]  /*0010*/  S2R R24, SR_TID.X ;  /* 0x0000000000187919 */ /* 0x000e6e0000002100 */
[----:B------:R-:W2:Y:S01]  /*0020*/  LDC.64 R6, c[0x0][0x220] ;  /* 0x00008800ff067b82 */ /* 0x000ea20000000a00 */
[----:B------:R-:W-:Y:S02]  /*0030*/  CS2R R28, SRZ ;  /* 0x00000000001c7805 */ /* 0x000fe4000001ff00 */
[----:B------:R-:W-:Y:S01]  /*0040*/  CS2R R30, SRZ ;  /* 0x00000000001e7805 */ /* 0x000fe2000001ff00 */
[----:B------:R-:W3:Y:S01]  /*0050*/  S2R R0, SR_CTAID.Y ;  /* 0x0000000000007919 */ /* 0x000ee20000002600 */
[----:B------:R-:W-:Y:S01]  /*0060*/  CS2R R16, SRZ ;  /* 0x0000000000107805 */ /* 0x000fe2000001ff00 */
[----:B------:R-:W-:Y:S01]  /*0070*/  ULDC.64 UR6, c[0x0][0x208] ;  /* 0x0000820000067ab9 */ /* 0x000fe20000000a00 */
[----:B------:R-:W-:Y:S01]  /*0080*/  CS2R R32, SRZ ;  /* 0x0000000000207805 */ /* 0x000fe2000001ff00 */
[----:B------:R-:W4:Y:S01]  /*0090*/  S2R R2, SR_CTAID.X ;  /* 0x0000000000027919 */ /* 0x000f220000002500 */
[----:B------:R-:W5:Y:S01]  /*00a0*/  LDC.64 R36, c[0x0][0x218] ;  /* 0x00008600ff247b82 */ /* 0x000f620000000a00 */
[----:B------:R-:W-:-:S02]  /*00b0*/  CS2R R18, SRZ ;  /* 0x0000000000127805 */ /* 0x000fc4000001ff00 */
[----:B-1----:R-:W-:Y:S01]  /*00c0*/  SHF.R.U32.HI R4, RZ, 0x3, R24 ;  /* 0x00000003ff047819 */ /* 0x002fe20000011618 */
[----:B------:R-:W-:Y:S02]  /*00d0*/  IMAD.SHL.U32 R24, R24, 0x4, RZ ;  /* 0x0000000418187824 */ /* 0x000fe400078e00ff */
[----:B---3--:R-:W-:Y:S01]  /*00e0*/  IMAD.SHL.U32 R3, R0, 0x20, RZ ;  /* 0x0000002000037824 */ /* 0x008fe200078e00ff */
[----:B------:R-:W-:Y:S01]  /*00f0*/  SHF.R.S32.HI R5, RZ, 0x1a, R0 ;  /* 0x0000001aff057819 */ /* 0x000fe20000011400 */
[----:B----4-:R-:W-:Y:S01]  /*0100*/  IMAD.SHL.U32 R0, R2, 0x20, RZ ;  /* 0x0000002002007824 */ /* 0x010fe200078e00ff */
[----:B------:R-:W-:Y:S02]  /*0110*/  SHF.R.S32.HI R8, RZ, 0x1a, R2 ;  /* 0x0000001aff087819 */ /* 0x000fe40000011402 */
[----:B------:R-:W-:Y:S02]  /*0120*/  SGXT.U32 R2, R4, 0x4 ;  /* 0x000000040402781a */ /* 0x000fe40000000000 */
[----:B------:R-:W-:-:S02]  /*0130*/  SGXT R4, R8, 0x1 ;  /* 0x000000010804781a */ /* 0x000fc40000000200 */
[----:B------:R-:W-:Y:S02]  /*0140*/  LOP3.LUT R21, R0, 0x1c, R24, 0xf8, !PT ;  /* 0x0000001c00157812 */ /* 0x000fe400078ef818 */
[----:B------:R-:W-:Y:S02]  /*0150*/  SGXT R5, R5, 0x1 ;  /* 0x000000010505781a */ /* 0x000fe40000000200 */
[----:B------:R-:W-:Y:S02]  /*0160*/  LOP3.LUT R22, R3, R2, RZ, 0xfc, !PT ;  /* 0x0000000203167212 */ /* 0x000fe400078efcff */
[----:B------:R-:W-:Y:S02]  /*0170*/  LOP3.LUT R12, R3, 0x10, R2, 0xfe, !PT ;  /* 0x00000010030c7812 */ /* 0x000fe400078efe02 */
[----:B------:R-:W-:Y:S02]  /*0180*/  LEA.HI R8, R4, R21, RZ, 0x4 ;  /* 0x0000001504087211 */ /* 0x000fe400078f20ff */
[----:B------:R-:W-:-:S02]  /*0190*/  LEA.HI R4, R5, R22, RZ, 0x6 ;  /* 0x0000001605047211 */ /* 0x000fc400078f30ff */
[----:B------:R-:W-:Y:S02]  /*01a0*/  LEA.HI R5, R5, R12, RZ, 0x6 ;  /* 0x0000000c05057211 */ /* 0x000fe400078f30ff */
[----:B------:R-:W-:Y:S02]  /*01b0*/  SHF.R.S32.HI R8, RZ, 0x4, R8 ;  /* 0x00000004ff087819 */ /* 0x000fe40000011408 */
[----:B------:R-:W-:Y:S02]  /*01c0*/  SHF.R.S32.HI R4, RZ, 0x6, R4 ;  /* 0x00000006ff047819 */ /* 0x000fe40000011404 */
[----:B------:R-:W-:Y:S02]  /*01d0*/  SHF.R.S32.HI R5, RZ, 0x6, R5 ;  /* 0x00000006ff057819 */ /* 0x000fe40000011405 */
[----:B------:R-:W-:Y:S01]  /*01e0*/  ISETP.GE.AND P2, PT, R21, 0x200, PT ;  /* 0x000002001500780c */ /* 0x000fe20003f46270 */
[--C-:B------:R-:W-:Y:S02]  /*01f0*/  IMAD R25, R4, 0x20, R8.reuse ;  /* 0x0000002004197824 */ /* 0x100fe400078e0208 */
[----:B------:R-:W-:Y:S01]  /*0200*/  IMAD R27, R5, 0x20, R8 ;  /* 0x00000020051b7824 */ /* 0x000fe200078e0208 */
[----:B------:R-:W-:Y:S01]  /*0210*/  ISETP.LT.AND P0, PT, R22, 0x100, !P2 ;  /* 0x000001001600780c */ /* 0x000fe20005701270 */
[----:B------:R-:W1:Y:S01]  /*0220*/  LDC.64 R8, c[0x0][0x210] ;  /* 0x00008400ff087b82 */ /* 0x000e620000000a00 */
[----:B------:R-:W-:Y:S01]  /*0230*/  ISETP.LT.AND P1, PT, R12, 0x100, !P2 ;  /* 0x000001000c00780c */ /* 0x000fe20005721270 */
[----:B--2---:R-:W-:Y:S01]  /*0240*/  IMAD.WIDE R4, R25, 0x4, R6 ;  /* 0x0000000419047825 */ /* 0x004fe200078e0206 */
[----:B------:R-:W-:-:S03]  /*0250*/  CS2R R34, SRZ ;  /* 0x0000000000227805 */ /* 0x000fc6000001ff00 */
[----:B------:R-:W-:Y:S01]  /*0260*/  IMAD R23, R12, 0x200, R21 ;  /* 0x000002000c177824 */ /* 0x000fe200078e0215 */
[----:B------:R-:W-:Y:S01]  /*0270*/  CS2R R12, SRZ ;  /* 0x00000000000c7805 */ /* 0x000fe2000001ff00 */
[----:B------:R-:W-:Y:S01]  /*0280*/  IMAD.WIDE R10, R27, 0x4, R6 ;  /* 0x000000041b0a7825 */ /* 0x000fe200078e0206 */
[----:B------:R-:W-:-:S03]  /*0290*/  CS2R R14, SRZ ;  /* 0x00000000000e7805 */ /* 0x000fc6000001ff00 */
[----:B------:R-:W2:Y:S04]  /*02a0*/  @P0 LDG.E.EL R28, desc[UR6][R4.64] ;  /* 0x00000006041c0981 */ /* 0x000ea8000c2e1900 */
[----:B------:R-:W3:Y:S04]  /*02b0*/  @P0 LDG.E.EL R29, desc[UR6][R4.64] ;  /* 0x00000006041d0981 */ /* 0x000ee8000c2e1900 */
[----:B------:R-:W4:Y:S04]  /*02c0*/  @P0 LDG.E.EL R30, desc[UR6][R4.64] ;  /* 0x00000006041e0981 */ /* 0x000f28000c2e1900 */
[----:B------:R5:W4:Y:S01]  /*02d0*/  @P0 LDG.E.EL R16, desc[UR6][R4.64] ;  /* 0x0000000604100981 */ /* 0x000b22000c2e1900 */
[----:B-1----:R-:W-:-:S03]  /*02e0*/  IMAD.WIDE R6, R23, 0x4, R8 ;  /* 0x0000000417067825 */ /* 0x002fc600078e0208 */
[----:B------:R-:W4:Y:S04]  /*02f0*/  @P1 LDG.E.EL R19, desc[UR6][R10.64] ;  /* 0x000000060a131981 */ /* 0x000f28000c2e1900 */
[----:B------:R1:W4:Y:S01]  /*0300*/  @P1 LDG.E.EL.128 R12, desc[UR6][R6.64] ;  /* 0x00000006060c1981 */ /* 0x000322000c2e1d00 */
[----:B-----5:R-:W-:-:S03]  /*0310*/  IMAD.WIDE R4, R27, 0x4, R36 ;  /* 0x000000041b047825 */ /* 0x020fc600078e0224 */
[----:B------:R-:W5:Y:S04]  /*0320*/  @P1 LDG.E.EL R17, desc[UR6][R10.64] ;  /* 0x000000060a111981 */ /* 0x000f68000c2e1900 */
[----:B------:R-:W5:Y:S04]  /*0330*/  @P1 LDG.E.EL R35, desc[UR6][R4.64] ;  /* 0x0000000604231981 */ /* 0x000f68000c2e1900 */
[----:B------:R-:W5:Y:S04]  /*0340*/  @P1 LDG.E.EL R33, desc[UR6][R4.64] ;  /* 0x0000000604211981 */ /* 0x000f68000c2e1900 */
[----:B------:R-:W5:Y:S04]  /*0350*/  @P1 LDG.E.EL R18, desc[UR6][R10.64] ;  /* 0x000000060a121981 */ /* 0x000f68000c2e1900 */
[----:B------:R1:W5:Y:S01]  /*0360*/  @P1 LDG.E.EL R32, desc[UR6][R10.64] ;  /* 0x000000060a201981 */ /* 0x000362000c2e1900 */
[----:B------:R-:W-:Y:S01]  /*0370*/  IMAD R22, R22, 0x200, R21 ;  /* 0x0000020016167824 */ /* 0x000fe200078e0215 */
[----:B01----:R-:W-:Y:S01]  /*0380*/  CS2R R6, SRZ ;  /* 0x0000000000067805 */ /* 0x003fe2000001ff00 */
[----:B------:R-:W-:Y:S01]  /*0390*/  IMAD.MOV.U32 R20, RZ, RZ, RZ ;  /* 0x000000ffff147224 */ /* 0x000fe200078e00ff */
[----:B------:R-:W5:Y:S01]  /*03a0*/  @P1 LDG.E.EL R31, desc[UR6][R4.64] ;  /* 0x00000006041f1981 */ /* 0x000f62000c2e1900 */
[----:B------:R-:W-:-:S03]  /*03b0*/  IMAD.WIDE R36, R25, 0x4, R36 ;  /* 0x0000000419247825 */ /* 0x000fc600078e0224 */
[----:B------:R0:W5:Y:S01]  /*03c0*/  @P1 LDG.E.EL R34, desc[UR6][R4.64] ;  /* 0x0000000604221981 */ /* 0x000162000c2e1900 */
[----:B------:R-:W-:Y:S01]  /*03d0*/  IMAD.WIDE R8, R22, 0x4, R8 ;  /* 0x0000000416087825 */ /* 0x000fe200078e0208 */
[----:B------:R-:W1:Y:S02]  /*03e0*/  LDC.64 R10, c[0x0][0x228] ;  /* 0x00008a00ff0a7b82 */ /* 0x000e640000000a00 */
[----:B------:R-:W5:Y:S01]  /*03f0*/  @P0 LDG.E.EL R20, desc[UR6][R36.64] ;  /* 0x0000000624140981 */ /* 0x000f62000c2e1900 */
[----:B0-----:R-:W-:-:S06]  /*0400*/  CS2R R4, SRZ ;  /* 0x0000000000047805 */ /* 0x001fcc000001ff00 */
[----:B------:R0:W5:Y:S02]  /*0410*/  @P0 LDG.E.EL.128 R4, desc[UR6][R8.64] ;  /* 0x0000000608040981 */ /* 0x000164000c2e1d00 */
[----:B0-----:R-:W-:-:S04]  /*0420*/  IMAD.MOV.U32 R8, RZ, RZ, 0x3a800000 ;  /* 0x3a800000ff087424 */ /* 0x001fc800078e00ff */
[-C--:B--2---:R-:W-:Y:S01]  /*0430*/  FFMA R28, R28, R8.reuse, 9.9999997473787516356e-06 ;  /* 0x3727c5ac1c1c7423 */ /* 0x084fe20000000008 */
[-C--:B---3--:R-:W-:Y:S01]  /*0440*/  FFMA R29, R29, R8.reuse, 9.9999997473787516356e-06 ;  /* 0x3727c5ac1d1d7423 */ /* 0x088fe20000000008 */
[-C--:B----4-:R-:W-:Y:S01]  /*0450*/  FFMA R30, R30, R8.reuse, 9.9999997473787516356e-06 ;  /* 0x3727c5ac1e1e7423 */ /* 0x090fe20000000008 */
[-C--:B------:R-:W-:Y:S01]  /*0460*/  FFMA R16, R16, R8.reuse, 9.9999997473787516356e-06 ;  /* 0x3727c5ac10107423 */ /* 0x080fe20000000008 */
[-C--:B------:R-:W-:Y:S01]  /*0470*/  FFMA R19, R19, R8.reuse, 9.9999997473787516356e-06 ;  /* 0x3727c5ac13137423 */ /* 0x080fe20000000008 */
[----:B-----5:R-:W-:Y:S01]  /*0480*/  FFMA R17, R17, R8, 9.9999997473787516356e-06 ;  /* 0x3727c5ac11117423 */ /* 0x020fe20000000008 */
[----:B------:R-:W-:Y:S01]  /*0490*/  FADD R35, -R35, R15 ;  /* 0x0000000f23237221 */ /* 0x000fe20000000100 */
[----:B------:R-:W-:Y:S01]  /*04a0*/  FADD R33, -R33, R14 ;  /* 0x0000000e21217221 */ /* 0x000fe20000000100 */
[----:B-1----:R-:W-:Y:S01]  /*04b0*/  IMAD.WIDE R14, R21, 0x4, R10 ;  /* 0x00000004150e7825 */ /* 0x002fe200078e020a */
[----:B------:R-:W-:-:S03]  /*04c0*/  CS2R R10, SRZ ;  /* 0x00000000000a7805 */ /* 0x000fc6000001ff00 */
[-C--:B------:R-:W-:Y:S01]  /*04d0*/  FFMA R18, R18, R8.reuse, 9.9999997473787516356e-06 ;  /* 0x3727c5ac12127423 */ /* 0x080fe20000000008 */
[----:B------:R-:W-:Y:S01]  /*04e0*/  FFMA R32, R32, R8, 9.9999997473787516356e-06 ;  /* 0x3727c5ac20207423 */ /* 0x000fe20000000008 */
[----:B------:R-:W-:-:S06]  /*04f0*/  CS2R R8, SRZ ;  /* 0x0000000000087805 */ /* 0x000fcc000001ff00 */
[----:B------:R0:W2:Y:S02]  /*0500*/  @!P2 LDG.E.EL.128 R8, desc[UR6][R14.64] ;  /* 0x000000060e08a981 */ /* 0x0000a4000c2e1d00 */
[----:B0-----:R-:W0:Y:S01]  /*0510*/  LDC.64 R14, c[0x0][0x230] ;  /* 0x00008c00ff0e7b82 */ /* 0x001e220000000a00 */
[----:B------:R-:W-:Y:S01]  /*0520*/  FADD R31, -R31, R13 ;  /* 0x0000000d1f1f7221 */ /* 0x000fe20000000100 */
[----:B------:R-:W-:Y:S01]  /*0530*/  FADD R34, -R34, R12 ;  /* 0x0000000c22227221 */ /* 0x000fe20000000100 */
[----:B------:R-:W-:Y:S01]  /*0540*/  CS2R R12, SRZ ;  /* 0x00000000000c7805 */ /* 0x000fe2000001ff00 */
[----:B------:R-:W-:Y:S01]  /*0550*/  FADD R7, -R20, R7 ;  /* 0x0000000714077221 */ /* 0x000fe20000000100 */
[----:B0-----:R-:W-:Y:S01]  /*0560*/  IMAD.WIDE R20, R21, 0x4, R14 ;  /* 0x0000000415147825 */ /* 0x001fe200078e020e */
[----:B------:R-:W-:-:S06]  /*0570*/  CS2R R14, SRZ ;  /* 0x00000000000e7805 */ /* 0x000fcc000001ff00 */
[----:B------:R0:W2:Y:S01]  /*0580*/  @!P2 LDG.E.EL.128 R12, desc[UR6][R20.64] ;  /* 0x00000006140ca981 */ /* 0x0000a2000c2e1d00 */
[----:B------:R-:W-:Y:S01]  /*0590*/  IMAD.MOV.U32 R25, RZ, RZ, RZ ;  /* 0x000000ffff197224 */ /* 0x000fe200078e00ff */
[----:B------:R-:W-:Y:S01]  /*05a0*/  CS2R R26, SRZ ;  /* 0x00000000001a7805 */ /* 0x000fe2000001ff00 */
[----:B------:R-:W1:Y:S04]  /*05b0*/  MUFU.RSQ R32, R32 ;  /* 0x0000002000207308 */ /* 0x000e680000001400 */
[----:B------:R-:W3:Y:S01]  /*05c0*/  @P0 LDG.E.EL R25, desc[UR6][R36.64] ;  /* 0x0000000624190981 */ /* 0x000ee2000c2e1900 */
[----:B0-----:R-:W0:Y:S03]  /*05d0*/  LDC.64 R20, c[0x0][0x238] ;  /* 0x00008e00ff147b82 */ /* 0x001e260000000a00 */
[----:B------:R-:W4:Y:S01]  /*05e0*/  MUFU.RSQ R16, R16 ;  /* 0x0000001000107308 */ /* 0x000f220000001400 */
[----:B------:R-:W5:Y:S04]  /*05f0*/  @P0 LDG.E.EL R26, desc[UR6][R36.64] ;  /* 0x00000006241a0981 */ /* 0x000f68000c2e1900 */
[----:B------:R1:W3:Y:S03]  /*0600*/  @P0 LDG.E.EL R27, desc[UR6][R36.64] ;  /* 0x00000006241b0981 */ /* 0x0002e6000c2e1900 */
[----:B------:R-:W4:Y:S08]  /*0610*/  MUFU.RSQ R19, R19 ;  /* 0x0000001300137308 */ /* 0x000f300000001400 */
[----:B-1----:R1:W1:Y:S01]  /*0620*/  MUFU.RSQ R36, R17 ;  /* 0x0000001100247308 */ /* 0x0022620000001400 */
[----:B------:R-:W-:Y:S01]  /*0630*/  FMUL R32, R32, R35 ;  /* 0x0000002320207220 */ /* 0x000fe20000400000 */
[----:B----4-:R-:W-:Y:S01]  /*0640*/  FMUL R35, R16, R7 ;  /* 0x0000000710237220 */ /* 0x010fe20000400000 */
[----:B------:R-:W-:Y:S01]  /*0650*/  FMUL R7, R19, R34 ;  /* 0x0000002213077220 */ /* 0x000fe20000400000 */
[----:B-1----:R-:W-:Y:S01]  /*0660*/  CS2R R16, SRZ ;  /* 0x0000000000107805 */ /* 0x002fe2000001ff00 */
[----:B------:R-:W-:-:S03]  /*0670*/  FMUL R31, R36, R31 ;  /* 0x0000001f241f7220 */ /* 0x000fc60000400000 */
[----:B------:R1:W-:Y:S02]  /*0680*/  MUFU.RSQ R36, R18 ;  /* 0x0000001200247308 */ /* 0x0003e40000001400 */
[----:B-1----:R-:W-:Y:S01]  /*0690*/  CS2R R18, SRZ ;  /* 0x0000000000127805 */ /* 0x002fe2000001ff00 */
[-CC-:B--2---:R-:W-:Y:S01]  /*06a0*/  FFMA R32, R32, R11.reuse, R15.reuse ;  /* 0x0000000b20207223 */ /* 0x184fe2000000000f */
[----:B------:R-:W-:Y:S01]  /*06b0*/  FFMA R11, R35, R11, R15 ;  /* 0x0000000b230b7223 */ /* 0x000fe2000000000f */
[----:B0-----:R-:W-:-:S05]  /*06c0*/  IMAD.WIDE R34, R22, 0x4, R20 ;  /* 0x0000000416227825 */ /* 0x001fca00078e0214 */
[----:B------:R0:W2:Y:S02]  /*06d0*/  @P0 LDG.E.EL.128 R16, desc[UR6][R34.64] ;  /* 0x0000000622100981 */ /* 0x0000a4000c2e1d00 */
[----:B0-----:R-:W-:Y:S01]  /*06e0*/  IMAD.WIDE R34, R23, 0x4, R20 ;  /* 0x0000000417227825 */ /* 0x001fe200078e0214 */
[----:B------:R-:W-:Y:S02]  /*06f0*/  CS2R R20, SRZ ;  /* 0x0000000000147805 */ /* 0x000fe4000001ff00 */
[----:B------:R-:W-:-:S06]  /*0700*/  CS2R R22, SRZ ;  /* 0x0000000000167805 */ /* 0x000fcc000001ff00 */
[----:B------:R0:W4:Y:S01]  /*0710*/  @P1 LDG.E.EL.128 R20, desc[UR6][R34.64] ;  /* 0x0000000622141981 */ /* 0x000122000c2e1d00 */
[----:B------:R-:W1:Y:S01]  /*0720*/  S2R R15, SR_TID.X ;  /* 0x00000000000f7919 */ /* 0x000e620000002100 */
[----:B------:R-:W0:Y:S01]  /*0730*/  S2UR UR5, SR_CgaCtaId ;  /* 0x00000000000579c3 */ /* 0x000e220000008800 */
[----:B------:R-:W0:Y:S01]  /*0740*/  MUFU.RSQ R28, R28 ;  /* 0x0000001c001c7308 */ /* 0x000e220000001400 */
[----:B-----5:R-:W-:Y:S01]  /*0750*/  FADD R5, -R26, R5 ;  /* 0x000000051a057221 */ /* 0x020fe20000000100 */
[----:B---3--:R-:W-:-:S06]  /*0760*/  FADD R6, -R27, R6 ;  /* 0x000000061b067221 */ /* 0x008fcc0000000100 */
[----:B------:R-:W3:Y:S08]  /*0770*/  MUFU.RSQ R26, R29 ;  /* 0x0000001d001a7308 */ /* 0x000ef00000001400 */
[----:B0-----:R-:W0:Y:S01]  /*0780*/  MUFU.RSQ R35, R30 ;  /* 0x0000001e00237308 */ /* 0x001e220000001400 */
[----:B------:R-:W-:Y:S01]  /*0790*/  FADD R25, -R25, R4 ;  /* 0x0000000419197221 */ /* 0x000fe20000000100 */
[----:B------:R-:W-:-:S03]  /*07a0*/  UMOV UR4, 0x400 ;  /* 0x0000040000047882 */ /* 0x000fc60000000000 */
[----:B------:R-:W-:Y:S01]  /*07b0*/  FMUL R37, R28, R25 ;  /* 0x000000191c257220 */ /* 0x000fe20000400000 */
[----:B------:R-:W-:Y:S01]  /*07c0*/  UPRMT UR4, UR5, 0x654, UR4 ;  /* 0x0000065405047896 */ /* 0x000fe20008000004 */
[----:B-1----:R-:W-:Y:S02]  /*07d0*/  IMAD.SHL.U32 R27, R15, 0x80, RZ ;  /* 0x000000800f1b7824 */ /* 0x002fe400078e00ff */
[----:B---3--:R-:W-:-:S03]  /*07e0*/  FMUL R26, R26, R5 ;  /* 0x000000051a1a7220 */ /* 0x008fc60000400000 */
[----:B------:R-:W-:Y:S01]  /*07f0*/  LOP3.LUT R27, R27, 0x380, RZ, 0xc0, !PT ;  /* 0x000003801b1b7812 */ /* 0x000fe200078ec0ff */
[----:B0-----:R-:W-:-:S03]  /*0800*/  FMUL R35, R35, R6 ;  /* 0x0000000623237220 */ /* 0x001fc60000400000 */
[C---:B------:R-:W-:Y:S02]  /*0810*/  LOP3.LUT R28, R27.reuse, 0x40, RZ, 0xfc, !PT ;  /* 0x000000401b1c7812 */ /* 0x040fe400078efcff */
[C---:B------:R-:W-:Y:S02]  /*0820*/  LOP3.LUT R25, R27.reuse, 0x20, RZ, 0xfc, !PT ;  /* 0x000000201b197812 */ /* 0x040fe400078efcff */
[----:B------:R-:W-:Y:S01]  /*0830*/  LOP3.LUT R34, R27, 0x60, RZ, 0xfc, !PT ;  /* 0x000000601b227812 */ /* 0x000fe200078efcff */
[----:B------:R-:W-:Y:S01]  /*0840*/  FFMA R37, R37, R8, R12 ;  /* 0x0000000825257223 */ /* 0x000fe2000000000c */
[----:B------:R-:W-:Y:S01]  /*0850*/  LOP3.LUT R4, R27, R2, RZ, 0xfc, !PT ;  /* 0x000000021b047212 */ /* 0x000fe200078efcff */
[----:B------:R-:W-:Y:S01]  /*0860*/  FFMA R26, R26, R9, R13 ;  /* 0x000000091a1a7223 */ /* 0x000fe2000000000d */
[----:B------:R-:W-:Y:S01]  /*0870*/  LEA.HI R29, R28, UR4, RZ, 0x1f ;  /* 0x000000041c1d7c11 */ /* 0x000fe2000f8ff8ff */
[----:B------:R-:W-:Y:S01]  /*0880*/  FFMA R35, R35, R10, R14 ;  /* 0x0000000a23237223 */ /* 0x000fe2000000000e */
[----:B------:R-:W-:-:S02]  /*0890*/  LEA.HI R27, R27, UR4, RZ, 0x1f ;  /* 0x000000041b1b7c11 */ /* 0x000fc4000f8ff8ff */
[----:B------:R-:W-:Y:S02]  /*08a0*/  LEA.HI R25, R25, UR4, RZ, 0x1f ;  /* 0x0000000419197c11 */ /* 0x000fe4000f8ff8ff */
[----:B------:R-:W-:Y:S01]  /*08b0*/  LEA.HI R34, R34, UR4, RZ, 0x1f ;  /* 0x0000000422227c11 */ /* 0x000fe2000f8ff8ff */
[----:B------:R-:W-:Y:S01]  /*08c0*/  FMUL R33, R36, R33 ;  /* 0x0000002124217220 */ /* 0x000fe20000400000 */
[C---:B------:R-:W-:Y:S02]  /*08d0*/  IMAD R28, R4.reuse, 0x4, R29 ;  /* 0x00000004041c7824 */ /* 0x040fe400078e021d */
[----:B------:R-:W-:Y:S01]  /*08e0*/  FFMA R7, R7, R8, R12 ;  /* 0x0000000807077223 */ /* 0x000fe2000000000c */
[C---:B------:R-:W-:Y:S02]  /*08f0*/  IMAD R27, R4.reuse, 0x4, R27 ;  /* 0x00000004041b7824 */ /* 0x040fe400078e021b */
[C---:B------:R-:W-:Y:S02]  /*0900*/  IMAD R25, R4.reuse, 0x4, R25 ;  /* 0x0000000404197824 */ /* 0x040fe400078e0219 */
[----:B------:R-:W-:-:S02]  /*0910*/  IMAD R29, R4, 0x4, R34 ;  /* 0x00000004041d7824 */ /* 0x000fc400078e0222 */
[----:B------:R-:W-:Y:S01]  /*0920*/  FFMA R4, R31, R9, R13 ;  /* 0x000000091f047223 */ /* 0x000fe2000000000d */
[----:B------:R-:W-:Y:S01]  /*0930*/  FFMA R33, R33, R10, R14 ;  /* 0x0000000a21217223 */ /* 0x000fe2000000000e */
[----:B------:R-:W-:Y:S01]  /*0940*/  IMAD.SHL.U32 R15, R15, 0x2, RZ ;  /* 0x000000020f0f7824 */ /* 0x000fe200078e00ff */
[----:B------:R-:W-:-:S04]  /*0950*/  LOP3.LUT R8, R24, 0x1fc, RZ, 0xc0, !PT ;  /* 0x000001fc18087812 */ /* 0x000fc800078ec0ff */
[----:B------:R-:W-:-:S05]  /*0960*/  LOP3.LUT R15, R15, 0xf0, RZ, 0xc0, !PT ;  /* 0x000000f00f0f7812 */ /* 0x000fca00078ec0ff */
[----:B------:R-:W-:Y:S01]  /*0970*/  VIADD R15, R15, UR4 ;  /* 0x000000040f0f7c36 */ /* 0x000fe20008000000 */
[----:B------:R-:W-:-:S04]  /*0980*/  LOP3.LUT R3, R3, 0x1c, R24, 0xf8, !PT ;  /* 0x0000001c03037812 */ /* 0x000fc800078ef818 */
[----:B------:R-:W-:-:S04]  /*0990*/  SHF.R.S32.HI R12, RZ, 0x1f, R3 ;  /* 0x0000001fff0c7819 */ /* 0x000fc80000011403 */
[----:B------:R-:W-:-:S05]  /*09a0*/  LEA.HI R12, R12, R3, RZ, 0x6 ;  /* 0x000000030c0c7211 */ /* 0x000fca00078f30ff */
[----:B------:R-:W-:Y:S01]  /*09b0*/  IMAD.SHL.U32 R12, R12, 0x200, RZ ;  /* 0x000002000c0c7824 */ /* 0x000fe200078e00ff */
[----:B------:R-:W-:-:S04]  /*09c0*/  LOP3.LUT R13, R8, 0x200, RZ, 0xfc, !PT ;  /* 0x00000200080d7812 */ /* 0x000fc800078efcff */
[----:B------:R-:W-:Y:S02]  /*09d0*/  LOP3.LUT R12, R12, 0xffff8000, RZ, 0xc0, !PT ;  /* 0xffff80000c0c7812 */ /* 0x000fe400078ec0ff */
[----:B------:R-:W-:-:S04]  /*09e0*/  SHF.R.U32.HI R13, RZ, 0x1, R13 ;  /* 0x00000001ff0d7819 */ /* 0x000fc8000001160d */
[----:B------:R-:W-:-:S05]  /*09f0*/  LOP3.LUT R13, R13, 0x1f0, RZ, 0xc0, !PT ;  /* 0x000001f00d0d7812 */ /* 0x000fca00078ec0ff */
[----:B------:R-:W-:-:S04]  /*0a00*/  VIADD R13, R13, UR4 ;  /* 0x000000040d0d7c36 */ /* 0x000fc80008000000 */
[----:B------:R-:W-:Y:S01]  /*0a10*/  IMAD R13, R8, 0x4, R13 ;  /* 0x00000004080d7824 */ /* 0x000fe200078e020d */
[C---:B--2---:R-:W-:Y:S01]  /*0a20*/  FSETP.GEU.AND P3, PT, R37.reuse, -R16, PT ;  /* 0x800000102500720b */ /* 0x044fe20003f6e000 */
[----:B------:R-:W-:Y:S01]  /*0a30*/  FADD R16, R37, R16 ;  /* 0x0000001025107221 */ /* 0x000fe20000000000 */
[C---:B------:R-:W-:Y:S01]  /*0a40*/  FSETP.GEU.AND P2, PT, R26.reuse, -R17, PT ;  /* 0x800000111a00720b */ /* 0x040fe20003f4e000 */
[----:B------:R-:W-:Y:S01]  /*0a50*/  FADD R17, R26, R17 ;  /* 0x000000111a117221 */ /* 0x000fe20000000000 */
[C---:B------:R-:W-:Y:S01]  /*0a60*/  FSETP.GEU.AND P1, PT, R35.reuse, -R18, PT ;  /* 0x800000122300720b */ /* 0x040fe20003f2e000 */
[----:B------:R-:W-:Y:S01]  /*0a70*/  FADD R18, R35, R18 ;  /* 0x0000001223127221 */ /* 0x000fe20000000000 */
[C---:B------:R-:W-:Y:S01]  /*0a80*/  FADD R5, R11.reuse, R19 ;  /* 0x000000130b057221 */ /* 0x040fe20000000000 */
[----:B------:R-:W-:Y:S02]  /*0a90*/  FSETP.GEU.AND P0, PT, R11, -R19, PT ;  /* 0x800000130b00720b */ /* 0x000fe40003f0e000 */
[----:B------:R-:W-:-:S02]  /*0aa0*/  FSEL R16, R16, RZ, P3 ;  /* 0x000000ff10107208 */ /* 0x000fc40001800000 */
[----:B------:R-:W-:Y:S02]  /*0ab0*/  FSEL R6, R17, RZ, P2 ;  /* 0x000000ff11067208 */ /* 0x000fe40001000000 */
[----:B------:R-:W-:Y:S02]  /*0ac0*/  FSEL R9, R18, RZ, P1 ;  /* 0x000000ff12097208 */ /* 0x000fe40000800000 */
[----:B------:R-:W-:Y:S02]  /*0ad0*/  FSEL R10, R5, RZ, P0 ;  /* 0x000000ff050a7208 */ /* 0x000fe40000000000 */
[C---:B----4-:R-:W-:Y:S01]  /*0ae0*/  FSETP.GEU.AND P3, PT, R7.reuse, -R20, PT ;  /* 0x800000140700720b */ /* 0x050fe20003f6e000 */
[----:B------:R-:W-:Y:S01]  /*0af0*/  FADD R7, R7, R20 ;  /* 0x0000001407077221 */ /* 0x000fe20000000000 */
[C---:B------:R-:W-:Y:S01]  /*0b00*/  FSETP.GEU.AND P2, PT, R4.reuse, -R21, PT ;  /* 0x800000150400720b */ /* 0x040fe20003f4e000 */
[----:B------:R-:W-:Y:S01]  /*0b10*/  FADD R4, R4, R21 ;  /* 0x0000001504047221 */ /* 0x000fe20000000000 */
[C---:B------:R-:W-:Y:S01]  /*0b20*/  FSETP.GEU.AND P1, PT, R33.reuse, -R22, PT ;  /* 0x800000162100720b */ /* 0x040fe20003f2e000 */
[----:B------:R-:W-:Y:S01]  /*0b30*/  FADD R22, R33, R22 ;  /* 0x0000001621167221 */ /* 0x000fe20000000000 */
[C---:B------:R-:W-:Y:S01]  /*0b40*/  FSETP.GEU.AND P0, PT, R32.reuse, -R23, PT ;  /* 0x800000172000720b */ /* 0x040fe20003f0e000 */
[----:B------:R-:W-:Y:S01]  /*0b50*/  FADD R23, R32, R23 ;  /* 0x0000001720177221 */ /* 0x000fe20000000000 */
[----:B------:R0:W-:Y:S01]  /*0b60*/  STS [R27], R16 ;  /* 0x000000101b007388 */ /* 0x0001e20000000800 */
[----:B------:R-:W-:-:S03]  /*0b70*/  FSEL R14, R7, RZ, P3 ;  /* 0x000000ff070e7208 */ /* 0x000fc60001800000 */
[----:B------:R-:W-:Y:S01]  /*0b80*/  STS [R25+0x80], R6 ;  /* 0x0000800619007388 */ /* 0x000fe20000000800 */
[----:B------:R-:W-:-:S03]  /*0b90*/  FSEL R18, R23, RZ, P0 ;  /* 0x000000ff17127208 */ /* 0x000fc60000000000 */
[----:B------:R1:W-:Y:S01]  /*0ba0*/  STS [R28+0x100], R9 ;  /* 0x000100091c007388 */ /* 0x0003e20000000800 */
[----:B0-----:R-:W-:-:S03]  /*0bb0*/  FSEL R16, R4, RZ, P2 ;  /* 0x000000ff04107208 */ /* 0x001fc60001000000 */
[----:B------:R0:W-:Y:S01]  /*0bc0*/  STS [R29+0x180], R10 ;  /* 0x0001800a1d007388 */ /* 0x0001e20000000800 */
[----:B-1----:R-:W-:-:S03]  /*0bd0*/  FSEL R9, R22, RZ, P1 ;  /* 0x000000ff16097208 */ /* 0x002fc60000800000 */
[----:B------:R-:W-:Y:S01]  /*0be0*/  STS [R27+0x40], R14 ;  /* 0x0000400e1b007388 */ /* 0x000fe20000000800 */
[----:B------:R-:W-:Y:S01]  /*0bf0*/  IMAD R4, R8, 0x4, R15 ;  /* 0x0000000408047824 */ /* 0x000fe200078e020f */
[----:B0-----:R-:W0:Y:S02]  /*0c00*/  LDC.64 R10, c[0x0][0x240] ;  /* 0x00009000ff0a7b82 */ /* 0x001e240000000a00 */
[----:B------:R-:W-:Y:S04]  /*0c10*/  STS [R25+0xc0], R16 ;  /* 0x0000c01019007388 */ /* 0x000fe80000000800 */
[----:B------:R1:W-:Y:S04]  /*0c20*/  STS [R28+0x140], R9 ;  /* 0x000140091c007388 */ /* 0x0003e80000000800 */
[----:B------:R-:W-:Y:S01]  /*0c30*/  STS [R29+0x1c0], R18 ;  /* 0x0001c0121d007388 */ /* 0x000fe20000000800 */
[----:B------:R-:W-:Y:S01]  /*0c40*/  BAR.SYNC.DEFER_BLOCKING 0x0 ;  /* 0x0000000000007b1d */ /* 0x000fe20000010000 */
[----:B------:R-:W-:-:S04]  /*0c50*/  SHF.R.S32.HI R20, RZ, 0x1f, R3 ;  /* 0x0000001fff147819 */ /* 0x000fc80000011403 */
[----:B------:R-:W-:Y:S01]  /*0c60*/  LEA.HI R20, R20, R3, RZ, 0x6 ;  /* 0x0000000314147211 */ /* 0x000fe200078f30ff */
[----:B------:R-:W2:Y:S03]  /*0c70*/  LDS.128 R4, [R4] ;  /* 0x0000000004047984 */ /* 0x000ea60000000c00 */
[----:B------:R-:W-:Y:S02]  /*0c80*/  LOP3.LUT R20, R20, 0xffffffc0, RZ, 0xc0, !PT ;  /* 0xffffffc014147812 */ /* 0x000fe400078ec0ff */
[----:B------:R-:W-:Y:S02]  /*0c90*/  ISETP.GE.AND P0, PT, R3, 0x100, PT ;  /* 0x000001000300780c */ /* 0x000fe40003f06270 */
[----:B-1----:R-:W-:Y:S02]  /*0ca0*/  LOP3.LUT R9, R0, R2, RZ, 0xfc, !PT ;  /* 0x0000000200097212 */ /* 0x002fe400078efcff */
[----:B------:R-:W-:-:S02]  /*0cb0*/  LOP3.LUT R0, R0, 0x10, R2, 0xfe, !PT ;  /* 0x0000001000007812 */ /* 0x000fc400078efe02 */
[----:B------:R-:W-:Y:S02]  /*0cc0*/  IADD3 R12, R12, R3, -R20 ;  /* 0x000000030c0c7210 */ /* 0x000fe40007ffe814 */
[C---:B------:R-:W-:Y:S02]  /*0cd0*/  ISETP.LT.AND P1, PT, R9.reuse, 0x200, !P0 ;  /* 0x000002000900780c */ /* 0x040fe40004721270 */
[----:B------:R-:W-:Y:S01]  /*0ce0*/  ISETP.LT.AND P0, PT, R0, 0x200, !P0 ;  /* 0x000002000000780c */ /* 0x000fe20004701270 */
[----:B------:R-:W-:-:S04]  /*0cf0*/  IMAD R3, R9, 0x40, R12 ;  /* 0x0000004009037824 */ /* 0x000fc800078e020c */
[----:B0-----:R-:W-:-:S06]  /*0d00*/  IMAD.WIDE R2, R3, 0x4, R10 ;  /* 0x0000000403027825 */ /* 0x001fcc00078e020a */
[----:B--2---:R0:W-:Y:S02]  /*0d10*/  @P1 STG.E.128 desc[UR6][R2.64], R4 ;  /* 0x0000000402001986 */ /* 0x0041e4000c101d06 */
[----:B0-----:R-:W-:Y:S05]  /*0d20*/  @!P0 EXIT ;  /* 0x000000000000894d */ /* 0x001fea0003800000 */
[----:B0-----:R-:W0:Y:S01]  /*0d30*/  LDS.128 R4, [R13+0x800] ;  /* 0x000800000d047984 */ /* 0x001e220000000c00 */
[----:B------:R-:W-:-:S04]  /*0d40*/  IMAD R3, R0, 0x40, R12 ;  /* 0x0000004000037824 */ /* 0x000fc800078e020c */
[----:B------:R-:W-:-:S05]  /*0d50*/  IMAD.WIDE R10, R3, 0x4, R10 ;  /* 0x00000004030a7825 */ /* 0x000fca00078e020a */
[----:B0-----:R-:W-:Y:S01]  /*0d60*/  STG.E.128 desc[UR6][R10.64], R4 ;  /* 0x000000040a007986 */ /* 0x001fe2000c101d06 */
[----:B------:R-:W-:Y:S05]  /*0d70*/  EXIT ;  /* 0x000000000000794d */ /* 0x000fea0003800000 */
.L_x_0:
[----:B------:R-:W-:-:S00]  /*0d80*/  BRA `(.L_x_0) ;  /* 0xfffffffc00fc7947 */ /* 0x000fc0000383ffff */
[----:B------:R-:W-:-:S00]  /*0d90*/  NOP ;  /* 0x0000000000007918 */ /* 0x000fc00000000000 */
        /* <DEDUP_REMOVED lines=14> */
.L_x_1:


//--------------------- .nv.global.init           --------------------------
	.section	.nv.global.init,"aw",@progbits
.nv.global.init:
	.type		_$_str,@object
	.size		_$_str,(.L_0 - _$_str)
_$_str:
        /*0000*/ 	.byte	0x5f, 0x5f, 0x43, 0x55, 0x44, 0x41, 0x5f, 0x46, 0x54, 0x5a, 0x00
.L_0:


//--------------------- .nv.shared.triton_poi_fused_add_native_group_norm_relu_23 --------------------------
	.section	.nv.shared.triton_poi_fused_add_native_group_norm_relu_23,"aw",@nobits
	.sectionflags	@""
	.align	16
	.zero		1024


//--------------------- .nv.constant0.triton_poi_fused_add_native_group_norm_relu_23 --------------------------
	.section	.nv.constant0.triton_poi_fused_add_native_group_norm_relu_23,"a",@progbits
	.sectionflags	@""
	.align	4
.nv.constant0.triton_poi_fused_add_native_group_norm_relu_23:
	.zero		592
